//
// Generated by NVIDIA NVVM Compiler
//
// Compiler Build ID: CL-36424714
// Cuda compilation tools, release 13.0, V13.0.88
// Based on NVVM 20.0.0
//

.version 9.0
.target sm_100
.address_size 64

	// .globl	_Z21customLeakyReLUKernelPKfPffi

.visible .entry _Z21customLeakyReLUKernelPKfPffi(
	.param .u64 .ptr .align 1 _Z21customLeakyReLUKernelPKfPffi_param_0,
	.param .u64 .ptr .align 1 _Z21customLeakyReLUKernelPKfPffi_param_1,
	.param .f32 _Z21customLeakyReLUKernelPKfPffi_param_2,
	.param .u32 _Z21customLeakyReLUKernelPKfPffi_param_3
)
{
	.reg .pred 	%p<3>;
	.reg .b32 	%r<6>;
	.reg .b32 	%f<5>;
	.reg .b64 	%rd<8>;

	ld.param.u64 	%rd1, [_Z21customLeakyReLUKernelPKfPffi_param_0];
	ld.param.u64 	%rd2, [_Z21customLeakyReLUKernelPKfPffi_param_1];
	ld.param.f32 	%f1, [_Z21customLeakyReLUKernelPKfPffi_param_2];
	ld.param.u32 	%r2, [_Z21customLeakyReLUKernelPKfPffi_param_3];
	mov.u32 	%r3, %ctaid.x;
	mov.u32 	%r4, %ntid.x;
	mov.u32 	%r5, %tid.x;
	mad.lo.s32 	%r1, %r3, %r4, %r5;
	setp.ge.s32 	%p1, %r1, %r2;
	@%p1 bra 	$L__BB0_2;
	cvta.to.global.u64 	%rd3, %rd2;
	cvta.to.global.u64 	%rd4, %rd1;
	mul.wide.s32 	%rd5, %r1, 4;
	add.s64 	%rd6, %rd4, %rd5;
	ld.global.f32 	%f2, [%rd6];
	setp.gt.f32 	%p2, %f2, 0f00000000;
	mul.f32 	%f3, %f1, %f2;
	selp.f32 	%f4, %f2, %f3, %p2;
	add.s64 	%rd7, %rd3, %rd5;
	st.global.f32 	[%rd7], %f4;
$L__BB0_2:
	ret;

}


// ===== COMPILED SASS (sm_100) =====

	.target	sm_100

	.elftype	@"ET_EXEC"


//--------------------- .note.nv.tkinfo           --------------------------
	.section	.note.nv.tkinfo,"",@"SHT_NOTE"
	.sectionflags	@"SHF_NOTE_NV_TKINFO"
	.tkinfo
        /*0018*/ 	.word	0x00000002
        /*0030*/ 	.string	""
        /*0030*/ 	.string	"ptxas"
        /*0030*/ 	.string	"Cuda compilation tools, release 13.0, V13.0.88"
        /*0030*/ 	.string	"Build cuda_13.0.r13.0/compiler.36424714_0"
        /*0030*/ 	.string	"-arch sm_100 -m 64 "



//--------------------- .note.nv.cuinfo           --------------------------
	.section	.note.nv.cuinfo,"",@"SHT_NOTE"
	.sectionflags	@"SHF_NOTE_NV_CUINFO"
        /*0018*/ 	.short	0x0002
        /*001a*/ 	.short	0x0064
        /*001c*/ 	.short	0x0082
	.zero		2


//--------------------- .nv.info                  --------------------------
	.section	.nv.info,"",@"SHT_CUDA_INFO"
	.align	4


	//----- nvinfo : EIATTR_REGCOUNT
	.align		4
        /*0000*/ 	.byte	0x04, 0x2f
        /*0002*/ 	.short	(.L_1 - .L_0)
	.align		4
.L_0:
        /*0004*/ 	.word	index@(_Z21customLeakyReLUKernelPKfPffi)
        /*0008*/ 	.word	0x0000000c


	//----- nvinfo : EIATTR_FRAME_SIZE
	.align		4
.L_1:
        /*000c*/ 	.byte	0x04, 0x11
        /*000e*/ 	.short	(.L_3 - .L_2)
	.align		4
.L_2:
        /*0010*/ 	.word	index@(_Z21customLeakyReLUKernelPKfPffi)
        /*0014*/ 	.word	0x00000000


	//----- nvinfo : EIATTR_MIN_STACK_SIZE
	.align		4
.L_3:
        /*0018*/ 	.byte	0x04, 0x12
        /*001a*/ 	.short	(.L_5 - .L_4)
	.align		4
.L_4:
        /*001c*/ 	.word	index@(_Z21customLeakyReLUKernelPKfPffi)
        /*0020*/ 	.word	0x00000000
.L_5:


//--------------------- .nv.compat                --------------------------
	.section	.nv.compat,"",@"SHT_CUDA_COMPAT_INFO"
	.align	4
        /*0000*/ 	.byte	0x02, 0x09, 0x00, 0x00, 0x02, 0x02, 0x01, 0x00, 0x02, 0x05, 0x05, 0x00, 0x03, 0x07, 0x01, 0x01
        /*0010*/ 	.byte	0x02, 0x03, 0x00, 0x00, 0x02, 0x06, 0x01, 0x00, 0x04, 0x0b, 0x08, 0x00, 0x09, 0x00, 0x00, 0x00
        /*0020*/ 	.byte	0x00, 0x00, 0x00, 0x00


//--------------------- .nv.info._Z21customLeakyReLUKernelPKfPffi --------------------------
	.section	.nv.info._Z21customLeakyReLUKernelPKfPffi,"",@"SHT_CUDA_INFO"
	.sectionflags	@""
	.align	4


	//----- nvinfo : EIATTR_CUDA_API_VERSION
	.align		4
        /*0000*/ 	.byte	0x04, 0x37
        /*0002*/ 	.short	(.L_7 - .L_6)
.L_6:
        /*0004*/ 	.word	0x00000082


	//----- nvinfo : EIATTR_KPARAM_INFO
	.align		4
.L_7:
        /*0008*/ 	.byte	0x04, 0x17
        /*000a*/ 	.short	(.L_9 - .L_8)
.L_8:
        /*000c*/ 	.word	0x00000000
        /*0010*/ 	.short	0x0003
        /*0012*/ 	.short	0x0014
        /*0014*/ 	.byte	0x00, 0xf0, 0x11, 0x00


	//----- nvinfo : EIATTR_KPARAM_INFO
	.align		4
.L_9:
        /*0018*/ 	.byte	0x04, 0x17
        /*001a*/ 	.short	(.L_11 - .L_10)
.L_10:
        /*001c*/ 	.word	0x00000000
        /*0020*/ 	.short	0x0002
        /*0022*/ 	.short	0x0010
        /*0024*/ 	.byte	0x00, 0xf0, 0x11, 0x00


	//----- nvinfo : EIATTR_KPARAM_INFO
	.align		4
.L_11:
        /*0028*/ 	.byte	0x04, 0x17
        /*002a*/ 	.short	(.L_13 - .L_12)
.L_12:
        /*002c*/ 	.word	0x00000000
        /*0030*/ 	.short	0x0001
        /*0032*/ 	.short	0x0008
        /*0034*/ 	.byte	0x00, 0xf5, 0x21, 0x00


	//----- nvinfo : EIATTR_KPARAM_INFO
	.align		4
.L_13:
        /*0038*/ 	.byte	0x04, 0x17
        /*003a*/ 	.short	(.L_15 - .L_14)
.L_14:
        /*003c*/ 	.word	0x00000000
        /*0040*/ 	.short	0x0000
        /*0042*/ 	.short	0x0000
        /*0044*/ 	.byte	0x00, 0xf5, 0x21, 0x00


	//----- nvinfo : EIATTR_SPARSE_MMA_MASK
	.align		4
.L_15:
        /*0048*/ 	.byte	0x03, 0x50
        /*004a*/ 	.short	0x0000


	//----- nvinfo : EIATTR_MAXREG_COUNT
	.align		4
        /*004c*/ 	.byte	0x03, 0x1b
        /*004e*/ 	.short	0x00ff


	//----- nvinfo : EIATTR_MERCURY_ISA_VERSION
	.align		4
        /*0050*/ 	.byte	0x03, 0x5f
        /*0052*/ 	.short	0x0101


	//----- nvinfo : EIATTR_VRC_CTA_INIT_COUNT
	.align		4
        /*0054*/ 	.byte	0x02, 0x4a
	.zero		1
	.zero		1


	//----- nvinfo : EIATTR_EXIT_INSTR_OFFSETS
	.align		4
        /*0058*/ 	.byte	0x04, 0x1c
        /*005a*/ 	.short	(.L_17 - .L_16)


	//   ....[0]....
.L_16:
        /*005c*/ 	.word	0x00000070


	//   ....[1]....
        /*0060*/ 	.word	0x00000120


	//----- nvinfo : EIATTR_CBANK_PARAM_SIZE
	.align		4
.L_17:
        /*0064*/ 	.byte	0x03, 0x19
        /*0066*/ 	.short	0x0018


	//----- nvinfo : EIATTR_PARAM_CBANK
	.align		4
        /*0068*/ 	.byte	0x04, 0x0a
        /*006a*/ 	.short	(.L_19 - .L_18)
	.align		4
.L_18:
        /*006c*/ 	.word	index@(.nv.constant0._Z21customLeakyReLUKernelPKfPffi)
        /*0070*/ 	.short	0x0380
        /*0072*/ 	.short	0x0018


	//----- nvinfo : EIATTR_SW_WAR
	.align		4
.L_19:
        /*0074*/ 	.byte	0x04, 0x36
        /*0076*/ 	.short	(.L_21 - .L_20)
.L_20:
        /*0078*/ 	.word	0x00000008
.L_21:


//--------------------- .nv.callgraph             --------------------------
	.section	.nv.callgraph,"",@"SHT_CUDA_CALLGRAPH"
	.align	4
	.sectionentsize	8
	.align		4
        /*0000*/ 	.word	0x00000000
	.align		4
        /*0004*/ 	.word	0xffffffff
	.align		4
        /*0008*/ 	.word	0x00000000
	.align		4
        /*000c*/ 	.word	0xfffffffe
	.align		4
        /*0010*/ 	.word	0x00000000
	.align		4
        /*0014*/ 	.word	0xfffffffd
	.align		4
        /*0018*/ 	.word	0x00000000
	.align		4
        /*001c*/ 	.word	0xfffffffc


//--------------------- .text._Z21customLeakyReLUKernelPKfPffi --------------------------
	.section	.text._Z21customLeakyReLUKernelPKfPffi,"ax",@progbits
	.align	128
        .global         _Z21customLeakyReLUKernelPKfPffi
        .type           _Z21customLeakyReLUKernelPKfPffi,@function
        .size           _Z21customLeakyReLUKernelPKfPffi,(.L_x_1 - _Z21customLeakyReLUKernelPKfPffi)
        .other          _Z21customLeakyReLUKernelPKfPffi,@"STO_CUDA_ENTRY STV_DEFAULT"
_Z21customLeakyReLUKernelPKfPffi:
.text._Z21customLeakyReLUKernelPKfPffi:
[----:B------:R-:W-:Y:S01]  /*0000*/  LDC R1, c[0x0][0x37c] ;  /* 0x0000df00ff017b82 */ /* 0x000fe20000000800 */
[----:B------:R-:W0:Y:S07]  /*0010*/  S2R R0, SR_TID.X ;  /* 0x0000000000007919 */ /* 0x000e2e0000002100 */
[----:B------:R-:W0:Y:S01]  /*0020*/  S2UR UR4, SR_CTAID.X ;  /* 0x00000000000479c3 */ /* 0x000e220000002500 */
[----:B------:R-:W1:Y:S07]  /*0030*/  LDCU UR5, c[0x0][0x394] ;  /* 0x00007280ff0577ac */ /* 0x000e6e0008000800 */
[----:B------:R-:W0:Y:S02]  /*0040*/  LDC R7, c[0x0][0x360] ;  /* 0x0000d800ff077b82 */ /* 0x000e240000000800 */
[----:B0-----:R-:W-:-:S05]  /*0050*/  IMAD R7, R7, UR4, R0 ;  /* 0x0000000407077c24 */ /* 0x001fca000f8e0200 */
[----:B-1----:R-:W-:-:S13]  /*0060*/  ISETP.GE.AND P0, PT, R7, UR5, PT ;  /* 0x0000000507007c0c */ /* 0x002fda000bf06270 */
[----:B------:R-:W-:Y:S05]  /*0070*/  @P0 EXIT ;  /* 0x000000000000094d */ /* 0x000fea0003800000 */
[----:B------:R-:W0:Y:S01]  /*0080*/  LDC.64 R2, c[0x0][0x380] ;  /* 0x0000e000ff027b82 */ /* 0x000e220000000a00 */
[----:B------:R-:W1:Y:S01]  /*0090*/  LDCU.64 UR4, c[0x0][0x358] ;  /* 0x00006b00ff0477ac */ /* 0x000e620008000a00 */
[----:B------:R-:W2:Y:S06]  /*00a0*/  LDCU UR6, c[0x0][0x390] ;  /* 0x00007200ff0677ac */ /* 0x000eac0008000800 */
[----:B------:R-:W3:Y:S01]  /*00b0*/  LDC.64 R4, c[0x0][0x388] ;  /* 0x0000e200ff047b82 */ /* 0x000ee20000000a00 */
[----:B0-----:R-:W-:-:S05]  /*00c0*/  IMAD.WIDE R2, R7, 0x4, R2 ;  /* 0x0000000407027825 */ /* 0x001fca00078e0202 */
[----:B-1----:R-:W4:Y:S01]  /*00d0*/  LDG.E R9, desc[UR4][R2.64] ;  /* 0x0000000402097981 */ /* 0x002f22000c1e1900 */
[----:B---3--:R-:W-:Y:S01]  /*00e0*/  IMAD.WIDE R4, R7, 0x4, R4 ;  /* 0x0000000407047825 */ /* 0x008fe200078e0204 */
[----:B----4-:R-:W-:-:S13]  /*00f0*/  FSETP.GT.AND P0, PT, R9, RZ, PT ;  /* 0x000000ff0900720b */ /* 0x010fda0003f04000 */
[----:B--2---:R-:W-:-:S05]  /*0100*/  @!P0 FMUL R9, R9, UR6 ;  /* 0x0000000609098c20 */ /* 0x004fca0008400000 */
[----:B------:R-:W-:Y:S01]  /*0110*/  STG.E desc[UR4][R4.64], R9 ;  /* 0x0000000904007986 */ /* 0x000fe2000c101904 */
[----:B------:R-:W-:Y:S05]  /*0120*/  EXIT ;  /* 0x000000000000794d */ /* 0x000fea0003800000 */
.L_x_0:
[----:B------:R-:W-:-:S00]  /*0130*/  BRA `(.L_x_0) ;  /* 0xfffffffc00fc7947 */ /* 0x000fc0000383ffff */
[----:B------:R-:W-:-:S00]  /*0140*/  NOP ;  /* 0x0000000000007918 */ /* 0x000fc00000000000 */
        /* <DEDUP_REMOVED lines=11> */
.L_x_1:


//--------------------- .nv.shared.reserved.0     --------------------------
	.section	.nv.shared.reserved.0,"aw",@nobits
	.weak		__nv_reservedSMEM_offset_0_alias
	.size		__nv_reservedSMEM_offset_0_alias, 0, 64
	.other		__nv_reservedSMEM_offset_0_alias,@"STO_CUDA_RESERVED_SHARED STV_DEFAULT"
__nv_reservedSMEM_offset_0_alias:
	.zero		0
	.zero		64


//--------------------- .nv.constant0._Z21customLeakyReLUKernelPKfPffi --------------------------
	.section	.nv.constant0._Z21customLeakyReLUKernelPKfPffi,"a",@progbits
	.sectionflags	@""
	.align	4
.nv.constant0._Z21customLeakyReLUKernelPKfPffi:
	.zero		920


//--------------------- SYMBOLS --------------------------

	.type		.nv.reservedSmem.offset0,@object
	.size		.nv.reservedSmem.offset0,0x4
